//
// Generated by NVIDIA NVVM Compiler
//
// Compiler Build ID: CL-36424714
// Cuda compilation tools, release 13.0, V13.0.88
// Based on NVVM 20.0.0
//

.version 9.0
.target sm_100
.address_size 64

	// .globl	_Z15CalBinHistogramPiPKii

.visible .entry _Z15CalBinHistogramPiPKii(
	.param .u64 .ptr .align 1 _Z15CalBinHistogramPiPKii_param_0,
	.param .u64 .ptr .align 1 _Z15CalBinHistogramPiPKii_param_1,
	.param .u32 _Z15CalBinHistogramPiPKii_param_2
)
{
	.reg .pred 	%p<2>;
	.reg .b32 	%r<17>;
	.reg .b64 	%rd<9>;

	ld.param.u64 	%rd1, [_Z15CalBinHistogramPiPKii_param_0];
	ld.param.u64 	%rd2, [_Z15CalBinHistogramPiPKii_param_1];
	ld.param.u32 	%r3, [_Z15CalBinHistogramPiPKii_param_2];
	mov.u32 	%r4, %ntid.x;
	mov.u32 	%r1, %ctaid.x;
	mov.u32 	%r5, %tid.x;
	mad.lo.s32 	%r2, %r4, %r1, %r5;
	setp.gt.s32 	%p1, %r2, 524287;
	@%p1 bra 	$L__BB0_2;
	cvta.to.global.u64 	%rd3, %rd2;
	cvta.to.global.u64 	%rd4, %rd1;
	mul.wide.s32 	%rd5, %r2, 4;
	add.s64 	%rd6, %rd3, %rd5;
	ld.global.u32 	%r6, [%rd6];
	div.s32 	%r7, %r6, %r3;
	mul.hi.s32 	%r8, %r7, 1717986919;
	shr.u32 	%r9, %r8, 31;
	shr.s32 	%r10, %r8, 2;
	add.s32 	%r11, %r10, %r9;
	mul.lo.s32 	%r12, %r11, 10;
	sub.s32 	%r13, %r7, %r12;
	mov.u32 	%r14, %nctaid.x;
	mad.lo.s32 	%r15, %r13, %r14, %r1;
	mul.wide.u32 	%rd7, %r15, 4;
	add.s64 	%rd8, %rd4, %rd7;
	atom.global.add.u32 	%r16, [%rd8], 1;
$L__BB0_2:
	ret;

}
	// .globl	_Z10CalBinScanPiS_
.visible .entry _Z10CalBinScanPiS_(
	.param .u64 .ptr .align 1 _Z10CalBinScanPiS__param_0,
	.param .u64 .ptr .align 1 _Z10CalBinScanPiS__param_1
)
{
	.reg .pred 	%p<4>;
	.reg .b32 	%r<21>;
	.reg .b64 	%rd<11>;

	ld.param.u64 	%rd3, [_Z10CalBinScanPiS__param_0];
	ld.param.u64 	%rd4, [_Z10CalBinScanPiS__param_1];
	cvta.to.global.u64 	%rd1, %rd4;
	mov.u32 	%r1, %ntid.x;
	mov.u32 	%r11, %ctaid.x;
	mov.u32 	%r12, %tid.x;
	mad.lo.s32 	%r2, %r1, %r11, %r12;
	mul.wide.s32 	%rd5, %r2, 4;
	add.s64 	%rd2, %rd1, %rd5;
	ld.global.u32 	%r3, [%rd2];
	setp.lt.u32 	%p1, %r1, 2;
	mov.u32 	%r20, %r3;
	@%p1 bra 	$L__BB1_6;
	mov.b32 	%r17, 1;
	mov.u32 	%r19, %r3;
$L__BB1_2:
	setp.lt.s32 	%p2, %r2, %r17;
	@%p2 bra 	$L__BB1_4;
	sub.s32 	%r14, %r2, %r17;
	mul.wide.s32 	%rd6, %r14, 4;
	add.s64 	%rd7, %rd1, %rd6;
	ld.global.u32 	%r15, [%rd7];
	add.s32 	%r19, %r15, %r19;
$L__BB1_4:
	bar.sync 	0;
	st.global.u32 	[%rd2], %r19;
	bar.sync 	0;
	shl.b32 	%r17, %r17, 1;
	setp.lt.u32 	%p3, %r17, %r1;
	@%p3 bra 	$L__BB1_2;
	ld.global.u32 	%r20, [%rd2];
$L__BB1_6:
	cvta.to.global.u64 	%rd8, %rd3;
	sub.s32 	%r16, %r20, %r3;
	add.s64 	%rd10, %rd8, %rd5;
	st.global.u32 	[%rd10], %r16;
	ret;

}
	// .globl	_Z12CalScanArrayPiPKiii
.visible .entry _Z12CalScanArrayPiPKiii(
	.param .u64 .ptr .align 1 _Z12CalScanArrayPiPKiii_param_0,
	.param .u64 .ptr .align 1 _Z12CalScanArrayPiPKiii_param_1,
	.param .u32 _Z12CalScanArrayPiPKiii_param_2,
	.param .u32 _Z12CalScanArrayPiPKiii_param_3
)
{
	.reg .pred 	%p<3>;
	.reg .b32 	%r<17>;
	.reg .b64 	%rd<11>;

	ld.param.u64 	%rd3, [_Z12CalScanArrayPiPKiii_param_0];
	ld.param.u64 	%rd2, [_Z12CalScanArrayPiPKiii_param_1];
	ld.param.u32 	%r2, [_Z12CalScanArrayPiPKiii_param_2];
	ld.param.u32 	%r3, [_Z12CalScanArrayPiPKiii_param_3];
	cvta.to.global.u64 	%rd1, %rd3;
	mov.u32 	%r4, %ntid.x;
	mov.u32 	%r5, %ctaid.x;
	mov.u32 	%r6, %tid.x;
	mad.lo.s32 	%r1, %r4, %r5, %r6;
	setp.gt.s32 	%p1, %r1, 524287;
	@%p1 bra 	$L__BB2_4;
	cvta.to.global.u64 	%rd4, %rd2;
	mul.wide.s32 	%rd5, %r1, 4;
	add.s64 	%rd6, %rd4, %rd5;
	ld.global.u32 	%r7, [%rd6];
	div.s32 	%r8, %r7, %r2;
	mul.hi.s32 	%r9, %r8, 1717986919;
	shr.u32 	%r10, %r9, 31;
	shr.s32 	%r11, %r9, 2;
	add.s32 	%r12, %r11, %r10;
	mul.lo.s32 	%r13, %r12, 10;
	sub.s32 	%r14, %r8, %r13;
	setp.ne.s32 	%p2, %r14, %r3;
	@%p2 bra 	$L__BB2_3;
	add.s64 	%rd10, %rd1, %rd5;
	mov.b32 	%r16, 1;
	st.global.u32 	[%rd10], %r16;
	bra.uni 	$L__BB2_4;
$L__BB2_3:
	add.s64 	%rd8, %rd1, %rd5;
	mov.b32 	%r15, 0;
	st.global.u32 	[%rd8], %r15;
$L__BB2_4:
	ret;

}
	// .globl	_Z9CalOffsetPiS_
.visible .entry _Z9CalOffsetPiS_(
	.param .u64 .ptr .align 1 _Z9CalOffsetPiS__param_0,
	.param .u64 .ptr .align 1 _Z9CalOffsetPiS__param_1
)
{
	.reg .pred 	%p<6>;
	.reg .b32 	%r<23>;
	.reg .b64 	%rd<11>;

	ld.param.u64 	%rd3, [_Z9CalOffsetPiS__param_0];
	ld.param.u64 	%rd4, [_Z9CalOffsetPiS__param_1];
	cvta.to.global.u64 	%rd1, %rd4;
	mov.u32 	%r1, %ntid.x;
	mov.u32 	%r10, %ctaid.x;
	mul.lo.s32 	%r2, %r1, %r10;
	mov.u32 	%r11, %tid.x;
	add.s32 	%r3, %r2, %r11;
	setp.gt.s32 	%p1, %r3, 524287;
	@%p1 bra 	$L__BB3_8;
	mul.wide.s32 	%rd5, %r3, 4;
	add.s64 	%rd2, %rd1, %rd5;
	ld.global.u32 	%r4, [%rd2];
	setp.lt.u32 	%p2, %r1, 2;
	@%p2 bra 	$L__BB3_6;
	mov.b32 	%r20, 1;
	mov.u32 	%r22, %r4;
$L__BB3_3:
	add.s32 	%r13, %r20, %r2;
	setp.lt.u32 	%p3, %r3, %r13;
	@%p3 bra 	$L__BB3_5;
	sub.s32 	%r14, %r3, %r20;
	mul.wide.s32 	%rd6, %r14, 4;
	add.s64 	%rd7, %rd1, %rd6;
	ld.global.u32 	%r15, [%rd7];
	add.s32 	%r22, %r15, %r22;
$L__BB3_5:
	bar.sync 	0;
	st.global.u32 	[%rd2], %r22;
	bar.sync 	0;
	shl.b32 	%r20, %r20, 1;
	setp.lt.u32 	%p4, %r20, %r1;
	@%p4 bra 	$L__BB3_3;
$L__BB3_6:
	setp.eq.s32 	%p5, %r4, 0;
	@%p5 bra 	$L__BB3_8;
	ld.global.u32 	%r16, [%rd2];
	sub.s32 	%r17, %r16, %r4;
	cvta.to.global.u64 	%rd8, %rd3;
	add.s64 	%rd10, %rd8, %rd5;
	ld.global.u32 	%r18, [%rd10];
	add.s32 	%r19, %r17, %r18;
	st.global.u32 	[%rd10], %r19;
$L__BB3_8:
	ret;

}
	// .globl	_Z12CalSortArrayPiPKiS1_S1_i
.visible .entry _Z12CalSortArrayPiPKiS1_S1_i(
	.param .u64 .ptr .align 1 _Z12CalSortArrayPiPKiS1_S1_i_param_0,
	.param .u64 .ptr .align 1 _Z12CalSortArrayPiPKiS1_S1_i_param_1,
	.param .u64 .ptr .align 1 _Z12CalSortArrayPiPKiS1_S1_i_param_2,
	.param .u64 .ptr .align 1 _Z12CalSortArrayPiPKiS1_S1_i_param_3,
	.param .u32 _Z12CalSortArrayPiPKiS1_S1_i_param_4
)
{
	.reg .pred 	%p<2>;
	.reg .b32 	%r<19>;
	.reg .b64 	%rd<16>;

	ld.param.u64 	%rd1, [_Z12CalSortArrayPiPKiS1_S1_i_param_0];
	ld.param.u64 	%rd2, [_Z12CalSortArrayPiPKiS1_S1_i_param_1];
	ld.param.u64 	%rd3, [_Z12CalSortArrayPiPKiS1_S1_i_param_2];
	ld.param.u64 	%rd4, [_Z12CalSortArrayPiPKiS1_S1_i_param_3];
	ld.param.u32 	%r3, [_Z12CalSortArrayPiPKiS1_S1_i_param_4];
	mov.u32 	%r4, %ntid.x;
	mov.u32 	%r1, %ctaid.x;
	mov.u32 	%r5, %tid.x;
	mad.lo.s32 	%r2, %r4, %r1, %r5;
	setp.gt.s32 	%p1, %r2, 524287;
	@%p1 bra 	$L__BB4_2;
	cvta.to.global.u64 	%rd5, %rd2;
	cvta.to.global.u64 	%rd6, %rd3;
	cvta.to.global.u64 	%rd7, %rd4;
	cvta.to.global.u64 	%rd8, %rd1;
	mul.wide.s32 	%rd9, %r2, 4;
	add.s64 	%rd10, %rd5, %rd9;
	ld.global.u32 	%r6, [%rd10];
	div.s32 	%r7, %r6, %r3;
	mul.hi.s32 	%r8, %r7, 1717986919;
	shr.u32 	%r9, %r8, 31;
	shr.s32 	%r10, %r8, 2;
	add.s32 	%r11, %r10, %r9;
	mul.lo.s32 	%r12, %r11, 10;
	sub.s32 	%r13, %r7, %r12;
	mov.u32 	%r14, %nctaid.x;
	mad.lo.s32 	%r15, %r13, %r14, %r1;
	mul.wide.u32 	%rd11, %r15, 4;
	add.s64 	%rd12, %rd6, %rd11;
	ld.global.u32 	%r16, [%rd12];
	add.s64 	%rd13, %rd7, %rd9;
	ld.global.u32 	%r17, [%rd13];
	add.s32 	%r18, %r17, %r16;
	mul.wide.s32 	%rd14, %r18, 4;
	add.s64 	%rd15, %rd8, %rd14;
	st.global.u32 	[%rd15], %r6;
$L__BB4_2:
	ret;

}


// ===== COMPILED SASS (sm_100) =====

	.target	sm_100

	.elftype	@"ET_EXEC"


//--------------------- .note.nv.tkinfo           --------------------------
	.section	.note.nv.tkinfo,"",@"SHT_NOTE"
	.sectionflags	@"SHF_NOTE_NV_TKINFO"
	.tkinfo
        /*0018*/ 	.word	0x00000002
        /*0030*/ 	.string	""
        /*0030*/ 	.string	"ptxas"
        /*0030*/ 	.string	"Cuda compilation tools, release 13.0, V13.0.88"
        /*0030*/ 	.string	"Build cuda_13.0.r13.0/compiler.36424714_0"
        /*0030*/ 	.string	"-arch sm_100 -m 64 "



//--------------------- .note.nv.cuinfo           --------------------------
	.section	.note.nv.cuinfo,"",@"SHT_NOTE"
	.sectionflags	@"SHF_NOTE_NV_CUINFO"
        /*0018*/ 	.short	0x0002
        /*001a*/ 	.short	0x0064
        /*001c*/ 	.short	0x0082
	.zero		2


//--------------------- .nv.info                  --------------------------
	.section	.nv.info,"",@"SHT_CUDA_INFO"
	.align	4


	//----- nvinfo : EIATTR_REGCOUNT
	.align		4
        /*0000*/ 	.byte	0x04, 0x2f
        /*0002*/ 	.short	(.L_1 - .L_0)
	.align		4
.L_0:
        /*0004*/ 	.word	index@(_Z15CalBinHistogramPiPKii)
        /*0008*/ 	.word	0x0000000c


	//----- nvinfo : EIATTR_FRAME_SIZE
	.align		4
.L_1:
        /*000c*/ 	.byte	0x04, 0x11
        /*000e*/ 	.short	(.L_3 - .L_2)
	.align		4
.L_2:
        /*0010*/ 	.word	index@(_Z15CalBinHistogramPiPKii)
        /*0014*/ 	.word	0x00000000


	//----- nvinfo : EIATTR_REGCOUNT
	.align		4
.L_3:
        /*0018*/ 	.byte	0x04, 0x2f
        /*001a*/ 	.short	(.L_5 - .L_4)
	.align		4
.L_4:
        /*001c*/ 	.word	index@(_Z10CalBinScanPiS_)
        /*0020*/ 	.word	0x0000000e


	//----- nvinfo : EIATTR_FRAME_SIZE
	.align		4
.L_5:
        /*0024*/ 	.byte	0x04, 0x11
        /*0026*/ 	.short	(.L_7 - .L_6)
	.align		4
.L_6:
        /*0028*/ 	.word	index@(_Z10CalBinScanPiS_)
        /*002c*/ 	.word	0x00000000


	//----- nvinfo : EIATTR_REGCOUNT
	.align		4
.L_7:
        /*0030*/ 	.byte	0x04, 0x2f
        /*0032*/ 	.short	(.L_9 - .L_8)
	.align		4
.L_8:
        /*0034*/ 	.word	index@(_Z12CalScanArrayPiPKiii)
        /*0038*/ 	.word	0x0000000c


	//----- nvinfo : EIATTR_FRAME_SIZE
	.align		4
.L_9:
        /*003c*/ 	.byte	0x04, 0x11
        /*003e*/ 	.short	(.L_11 - .L_10)
	.align		4
.L_10:
        /*0040*/ 	.word	index@(_Z12CalScanArrayPiPKiii)
        /*0044*/ 	.word	0x00000000


	//----- nvinfo : EIATTR_REGCOUNT
	.align		4
.L_11:
        /*0048*/ 	.byte	0x04, 0x2f
        /*004a*/ 	.short	(.L_13 - .L_12)
	.align		4
.L_12:
        /*004c*/ 	.word	index@(_Z9CalOffsetPiS_)
        /*0050*/ 	.word	0x0000000e


	//----- nvinfo : EIATTR_FRAME_SIZE
	.align		4
.L_13:
        /*0054*/ 	.byte	0x04, 0x11
        /*0056*/ 	.short	(.L_15 - .L_14)
	.align		4
.L_14:
        /*0058*/ 	.word	index@(_Z9CalOffsetPiS_)
        /*005c*/ 	.word	0x00000000


	//----- nvinfo : EIATTR_REGCOUNT
	.align		4
.L_15:
        /*0060*/ 	.byte	0x04, 0x2f
        /*0062*/ 	.short	(.L_17 - .L_16)
	.align		4
.L_16:
        /*0064*/ 	.word	index@(_Z12CalSortArrayPiPKiS1_S1_i)
        /*0068*/ 	.word	0x00000010


	//----- nvinfo : EIATTR_FRAME_SIZE
	.align		4
.L_17:
        /*006c*/ 	.byte	0x04, 0x11
        /*006e*/ 	.short	(.L_19 - .L_18)
	.align		4
.L_18:
        /*0070*/ 	.word	index@(_Z12CalSortArrayPiPKiS1_S1_i)
        /*0074*/ 	.word	0x00000000


	//----- nvinfo : EIATTR_MIN_STACK_SIZE
	.align		4
.L_19:
        /*0078*/ 	.byte	0x04, 0x12
        /*007a*/ 	.short	(.L_21 - .L_20)
	.align		4
.L_20:
        /*007c*/ 	.word	index@(_Z12CalSortArrayPiPKiS1_S1_i)
        /*0080*/ 	.word	0x00000000


	//----- nvinfo : EIATTR_MIN_STACK_SIZE
	.align		4
.L_21:
        /*0084*/ 	.byte	0x04, 0x12
        /*0086*/ 	.short	(.L_23 - .L_22)
	.align		4
.L_22:
        /*0088*/ 	.word	index@(_Z9CalOffsetPiS_)
        /*008c*/ 	.word	0x00000000


	//----- nvinfo : EIATTR_MIN_STACK_SIZE
	.align		4
.L_23:
        /*0090*/ 	.byte	0x04, 0x12
        /*0092*/ 	.short	(.L_25 - .L_24)
	.align		4
.L_24:
        /*0094*/ 	.word	index@(_Z12CalScanArrayPiPKiii)
        /*0098*/ 	.word	0x00000000


	//----- nvinfo : EIATTR_MIN_STACK_SIZE
	.align		4
.L_25:
        /*009c*/ 	.byte	0x04, 0x12
        /*009e*/ 	.short	(.L_27 - .L_26)
	.align		4
.L_26:
        /*00a0*/ 	.word	index@(_Z10CalBinScanPiS_)
        /*00a4*/ 	.word	0x00000000


	//----- nvinfo : EIATTR_MIN_STACK_SIZE
	.align		4
.L_27:
        /*00a8*/ 	.byte	0x04, 0x12
        /*00aa*/ 	.short	(.L_29 - .L_28)
	.align		4
.L_28:
        /*00ac*/ 	.word	index@(_Z15CalBinHistogramPiPKii)
        /*00b0*/ 	.word	0x00000000
.L_29:


//--------------------- .nv.compat                --------------------------
	.section	.nv.compat,"",@"SHT_CUDA_COMPAT_INFO"
	.align	4
        /*0000*/ 	.byte	0x02, 0x09, 0x00, 0x00, 0x02, 0x02, 0x01, 0x00, 0x02, 0x05, 0x05, 0x00, 0x03, 0x07, 0x01, 0x01
        /*0010*/ 	.byte	0x02, 0x03, 0x00, 0x00, 0x02, 0x06, 0x01, 0x00, 0x04, 0x0b, 0x08, 0x00, 0x09, 0x00, 0x00, 0x00
        /*0020*/ 	.byte	0x00, 0x00, 0x00, 0x00


//--------------------- .nv.info._Z12CalSortArrayPiPKiS1_S1_i --------------------------
	.section	.nv.info._Z12CalSortArrayPiPKiS1_S1_i,"",@"SHT_CUDA_INFO"
	.sectionflags	@""
	.align	4


	//----- nvinfo : EIATTR_CUDA_API_VERSION
	.align		4
        /*0000*/ 	.byte	0x04, 0x37
        /*0002*/ 	.short	(.L_31 - .L_30)
.L_30:
        /*0004*/ 	.word	0x00000082


	//----- nvinfo : EIATTR_KPARAM_INFO
	.align		4
.L_31:
        /*0008*/ 	.byte	0x04, 0x17
        /*000a*/ 	.short	(.L_33 - .L_32)
.L_32:
        /*000c*/ 	.word	0x00000000
        /*0010*/ 	.short	0x0004
        /*0012*/ 	.short	0x0020
        /*0014*/ 	.byte	0x00, 0xf0, 0x11, 0x00


	//----- nvinfo : EIATTR_KPARAM_INFO
	.align		4
.L_33:
        /*0018*/ 	.byte	0x04, 0x17
        /*001a*/ 	.short	(.L_35 - .L_34)
.L_34:
        /*001c*/ 	.word	0x00000000
        /*0020*/ 	.short	0x0003
        /*0022*/ 	.short	0x0018
        /*0024*/ 	.byte	0x00, 0xf5, 0x21, 0x00


	//----- nvinfo : EIATTR_KPARAM_INFO
	.align		4
.L_35:
        /*0028*/ 	.byte	0x04, 0x17
        /*002a*/ 	.short	(.L_37 - .L_36)
.L_36:
        /*002c*/ 	.word	0x00000000
        /*0030*/ 	.short	0x0002
        /*0032*/ 	.short	0x0010
        /*0034*/ 	.byte	0x00, 0xf5, 0x21, 0x00


	//----- nvinfo : EIATTR_KPARAM_INFO
	.align		4
.L_37:
        /*0038*/ 	.byte	0x04, 0x17
        /*003a*/ 	.short	(.L_39 - .L_38)
.L_38:
        /*003c*/ 	.word	0x00000000
        /*0040*/ 	.short	0x0001
        /*0042*/ 	.short	0x0008
        /*0044*/ 	.byte	0x00, 0xf5, 0x21, 0x00


	//----- nvinfo : EIATTR_KPARAM_INFO
	.align		4
.L_39:
        /*0048*/ 	.byte	0x04, 0x17
        /*004a*/ 	.short	(.L_41 - .L_40)
.L_40:
        /*004c*/ 	.word	0x00000000
        /*0050*/ 	.short	0x0000
        /*0052*/ 	.short	0x0000
        /*0054*/ 	.byte	0x00, 0xf5, 0x21, 0x00


	//----- nvinfo : EIATTR_SPARSE_MMA_MASK
	.align		4
.L_41:
        /*0058*/ 	.byte	0x03, 0x50
        /*005a*/ 	.short	0x0000


	//----- nvinfo : EIATTR_MAXREG_COUNT
	.align		4
        /*005c*/ 	.byte	0x03, 0x1b
        /*005e*/ 	.short	0x00ff


	//----- nvinfo : EIATTR_MERCURY_ISA_VERSION
	.align		4
        /*0060*/ 	.byte	0x03, 0x5f
        /*0062*/ 	.short	0x0101


	//----- nvinfo : EIATTR_VRC_CTA_INIT_COUNT
	.align		4
        /*0064*/ 	.byte	0x02, 0x4a
	.zero		1
	.zero		1


	//----- nvinfo : EIATTR_EXIT_INSTR_OFFSETS
	.align		4
        /*0068*/ 	.byte	0x04, 0x1c
        /*006a*/ 	.short	(.L_43 - .L_42)


	//   ....[0]....
.L_42:
        /*006c*/ 	.word	0x00000060


	//   ....[1]....
        /*0070*/ 	.word	0x00000340


	//----- nvinfo : EIATTR_CBANK_PARAM_SIZE
	.align		4
.L_43:
        /*0074*/ 	.byte	0x03, 0x19
        /*0076*/ 	.short	0x0024


	//----- nvinfo : EIATTR_PARAM_CBANK
	.align		4
        /*0078*/ 	.byte	0x04, 0x0a
        /*007a*/ 	.short	(.L_45 - .L_44)
	.align		4
.L_44:
        /*007c*/ 	.word	index@(.nv.constant0._Z12CalSortArrayPiPKiS1_S1_i)
        /*0080*/ 	.short	0x0380
        /*0082*/ 	.short	0x0024


	//----- nvinfo : EIATTR_SW_WAR
	.align		4
.L_45:
        /*0084*/ 	.byte	0x04, 0x36
        /*0086*/ 	.short	(.L_47 - .L_46)
.L_46:
        /*0088*/ 	.word	0x00000008
.L_47:


//--------------------- .nv.info._Z9CalOffsetPiS_ --------------------------
	.section	.nv.info._Z9CalOffsetPiS_,"",@"SHT_CUDA_INFO"
	.sectionflags	@""
	.align	4


	//----- nvinfo : EIATTR_CUDA_API_VERSION
	.align		4
        /*0000*/ 	.byte	0x04, 0x37
        /*0002*/ 	.short	(.L_49 - .L_48)
.L_48:
        /*0004*/ 	.word	0x00000082


	//----- nvinfo : EIATTR_KPARAM_INFO
	.align		4
.L_49:
        /*0008*/ 	.byte	0x04, 0x17
        /*000a*/ 	.short	(.L_51 - .L_50)
.L_50:
        /*000c*/ 	.word	0x00000000
        /*0010*/ 	.short	0x0001
        /*0012*/ 	.short	0x0008
        /*0014*/ 	.byte	0x00, 0xf5, 0x21, 0x00


	//----- nvinfo : EIATTR_KPARAM_INFO
	.align		4
.L_51:
        /*0018*/ 	.byte	0x04, 0x17
        /*001a*/ 	.short	(.L_53 - .L_52)
.L_52:
        /*001c*/ 	.word	0x00000000
        /*0020*/ 	.short	0x0000
        /*0022*/ 	.short	0x0000
        /*0024*/ 	.byte	0x00, 0xf5, 0x21, 0x00


	//----- nvinfo : EIATTR_SPARSE_MMA_MASK
	.align		4
.L_53:
        /*0028*/ 	.byte	0x03, 0x50
        /*002a*/ 	.short	0x0000


	//----- nvinfo : EIATTR_MAXREG_COUNT
	.align		4
        /*002c*/ 	.byte	0x03, 0x1b
        /*002e*/ 	.short	0x00ff


	//----- nvinfo : EIATTR_NUM_BARRIERS
	.align		4
        /*0030*/ 	.byte	0x02, 0x4c
        /*0032*/ 	.byte	0x01
	.zero		1


	//----- nvinfo : EIATTR_MERCURY_ISA_VERSION
	.align		4
        /*0034*/ 	.byte	0x03, 0x5f
        /*0036*/ 	.short	0x0101


	//----- nvinfo : EIATTR_VRC_CTA_INIT_COUNT
	.align		4
        /*0038*/ 	.byte	0x02, 0x4a
	.zero		1
	.zero		1


	//----- nvinfo : EIATTR_EXIT_INSTR_OFFSETS
	.align		4
        /*003c*/ 	.byte	0x04, 0x1c
        /*003e*/ 	.short	(.L_55 - .L_54)


	//   ....[0]....
.L_54:
        /*0040*/ 	.word	0x00000070


	//   ....[1]....
        /*0044*/ 	.word	0x00000210


	//   ....[2]....
        /*0048*/ 	.word	0x00000280


	//----- nvinfo : EIATTR_CRS_STACK_SIZE
	.align		4
.L_55:
        /*004c*/ 	.byte	0x04, 0x1e
        /*004e*/ 	.short	(.L_57 - .L_56)
.L_56:
        /*0050*/ 	.word	0x00000000


	//----- nvinfo : EIATTR_CBANK_PARAM_SIZE
	.align		4
.L_57:
        /*0054*/ 	.byte	0x03, 0x19
        /*0056*/ 	.short	0x0010


	//----- nvinfo : EIATTR_PARAM_CBANK
	.align		4
        /*0058*/ 	.byte	0x04, 0x0a
        /*005a*/ 	.short	(.L_59 - .L_58)
	.align		4
.L_58:
        /*005c*/ 	.word	index@(.nv.constant0._Z9CalOffsetPiS_)
        /*0060*/ 	.short	0x0380
        /*0062*/ 	.short	0x0010


	//----- nvinfo : EIATTR_SW_WAR
	.align		4
.L_59:
        /*0064*/ 	.byte	0x04, 0x36
        /*0066*/ 	.short	(.L_61 - .L_60)
.L_60:
        /*0068*/ 	.word	0x00000008
.L_61:


//--------------------- .nv.info._Z12CalScanArrayPiPKiii --------------------------
	.section	.nv.info._Z12CalScanArrayPiPKiii,"",@"SHT_CUDA_INFO"
	.sectionflags	@""
	.align	4


	//----- nvinfo : EIATTR_CUDA_API_VERSION
	.align		4
        /*0000*/ 	.byte	0x04, 0x37
        /*0002*/ 	.short	(.L_63 - .L_62)
.L_62:
        /*0004*/ 	.word	0x00000082


	//----- nvinfo : EIATTR_KPARAM_INFO
	.align		4
.L_63:
        /*0008*/ 	.byte	0x04, 0x17
        /*000a*/ 	.short	(.L_65 - .L_64)
.L_64:
        /*000c*/ 	.word	0x00000000
        /*0010*/ 	.short	0x0003
        /*0012*/ 	.short	0x0014
        /*0014*/ 	.byte	0x00, 0xf0, 0x11, 0x00


	//----- nvinfo : EIATTR_KPARAM_INFO
	.align		4
.L_65:
        /*0018*/ 	.byte	0x04, 0x17
        /*001a*/ 	.short	(.L_67 - .L_66)
.L_66:
        /*001c*/ 	.word	0x00000000
        /*0020*/ 	.short	0x0002
        /*0022*/ 	.short	0x0010
        /*0024*/ 	.byte	0x00, 0xf0, 0x11, 0x00


	//----- nvinfo : EIATTR_KPARAM_INFO
	.align		4
.L_67:
        /*0028*/ 	.byte	0x04, 0x17
        /*002a*/ 	.short	(.L_69 - .L_68)
.L_68:
        /*002c*/ 	.word	0x00000000
        /*0030*/ 	.short	0x0001
        /*0032*/ 	.short	0x0008
        /*0034*/ 	.byte	0x00, 0xf5, 0x21, 0x00


	//----- nvinfo : EIATTR_KPARAM_INFO
	.align		4
.L_69:
        /*0038*/ 	.byte	0x04, 0x17
        /*003a*/ 	.short	(.L_71 - .L_70)
.L_70:
        /*003c*/ 	.word	0x00000000
        /*0040*/ 	.short	0x0000
        /*0042*/ 	.short	0x0000
        /*0044*/ 	.byte	0x00, 0xf5, 0x21, 0x00


	//----- nvinfo : EIATTR_SPARSE_MMA_MASK
	.align		4
.L_71:
        /*0048*/ 	.byte	0x03, 0x50
        /*004a*/ 	.short	0x0000


	//----- nvinfo : EIATTR_MAXREG_COUNT
	.align		4
        /*004c*/ 	.byte	0x03, 0x1b
        /*004e*/ 	.short	0x00ff


	//----- nvinfo : EIATTR_MERCURY_ISA_VERSION
	.align		4
        /*0050*/ 	.byte	0x03, 0x5f
        /*0052*/ 	.short	0x0101


	//----- nvinfo : EIATTR_VRC_CTA_INIT_COUNT
	.align		4
        /*0054*/ 	.byte	0x02, 0x4a
	.zero		1
	.zero		1


	//----- nvinfo : EIATTR_EXIT_INSTR_OFFSETS
	.align		4
        /*0058*/ 	.byte	0x04, 0x1c
        /*005a*/ 	.short	(.L_73 - .L_72)


	//   ....[0]....
.L_72:
        /*005c*/ 	.word	0x00000060


	//   ....[1]....
        /*0060*/ 	.word	0x000002d0


	//   ....[2]....
        /*0064*/ 	.word	0x00000310


	//----- nvinfo : EIATTR_CBANK_PARAM_SIZE
	.align		4
.L_73:
        /*0068*/ 	.byte	0x03, 0x19
        /*006a*/ 	.short	0x0018


	//----- nvinfo : EIATTR_PARAM_CBANK
	.align		4
        /*006c*/ 	.byte	0x04, 0x0a
        /*006e*/ 	.short	(.L_75 - .L_74)
	.align		4
.L_74:
        /*0070*/ 	.word	index@(.nv.constant0._Z12CalScanArrayPiPKiii)
        /*0074*/ 	.short	0x0380
        /*0076*/ 	.short	0x0018


	//----- nvinfo : EIATTR_SW_WAR
	.align		4
.L_75:
        /*0078*/ 	.byte	0x04, 0x36
        /*007a*/ 	.short	(.L_77 - .L_76)
.L_76:
        /*007c*/ 	.word	0x00000008
.L_77:


//--------------------- .nv.info._Z10CalBinScanPiS_ --------------------------
	.section	.nv.info._Z10CalBinScanPiS_,"",@"SHT_CUDA_INFO"
	.sectionflags	@""
	.align	4


	//----- nvinfo : EIATTR_CUDA_API_VERSION
	.align		4
        /*0000*/ 	.byte	0x04, 0x37
        /*0002*/ 	.short	(.L_79 - .L_78)
.L_78:
        /*0004*/ 	.word	0x00000082


	//----- nvinfo : EIATTR_KPARAM_INFO
	.align		4
.L_79:
        /*0008*/ 	.byte	0x04, 0x17
        /*000a*/ 	.short	(.L_81 - .L_80)
.L_80:
        /*000c*/ 	.word	0x00000000
        /*0010*/ 	.short	0x0001
        /*0012*/ 	.short	0x0008
        /*0014*/ 	.byte	0x00, 0xf5, 0x21, 0x00


	//----- nvinfo : EIATTR_KPARAM_INFO
	.align		4
.L_81:
        /*0018*/ 	.byte	0x04, 0x17
        /*001a*/ 	.short	(.L_83 - .L_82)
.L_82:
        /*001c*/ 	.word	0x00000000
        /*0020*/ 	.short	0x0000
        /*0022*/ 	.short	0x0000
        /*0024*/ 	.byte	0x00, 0xf5, 0x21, 0x00


	//----- nvinfo : EIATTR_SPARSE_MMA_MASK
	.align		4
.L_83:
        /*0028*/ 	.byte	0x03, 0x50
        /*002a*/ 	.short	0x0000


	//----- nvinfo : EIATTR_MAXREG_COUNT
	.align		4
        /*002c*/ 	.byte	0x03, 0x1b
        /*002e*/ 	.short	0x00ff


	//----- nvinfo : EIATTR_NUM_BARRIERS
	.align		4
        /*0030*/ 	.byte	0x02, 0x4c
        /*0032*/ 	.byte	0x01
	.zero		1


	//----- nvinfo : EIATTR_MERCURY_ISA_VERSION
	.align		4
        /*0034*/ 	.byte	0x03, 0x5f
        /*0036*/ 	.short	0x0101


	//----- nvinfo : EIATTR_VRC_CTA_INIT_COUNT
	.align		4
        /*0038*/ 	.byte	0x02, 0x4a
	.zero		1
	.zero		1


	//----- nvinfo : EIATTR_EXIT_INSTR_OFFSETS
	.align		4
        /*003c*/ 	.byte	0x04, 0x1c
        /*003e*/ 	.short	(.L_85 - .L_84)


	//   ....[0]....
.L_84:
        /*0040*/ 	.word	0x00000220


	//----- nvinfo : EIATTR_CRS_STACK_SIZE
	.align		4
.L_85:
        /*0044*/ 	.byte	0x04, 0x1e
        /*0046*/ 	.short	(.L_87 - .L_86)
.L_86:
        /*0048*/ 	.word	0x00000000


	//----- nvinfo : EIATTR_CBANK_PARAM_SIZE
	.align		4
.L_87:
        /*004c*/ 	.byte	0x03, 0x19
        /*004e*/ 	.short	0x0010


	//----- nvinfo : EIATTR_PARAM_CBANK
	.align		4
        /*0050*/ 	.byte	0x04, 0x0a
        /*0052*/ 	.short	(.L_89 - .L_88)
	.align		4
.L_88:
        /*0054*/ 	.word	index@(.nv.constant0._Z10CalBinScanPiS_)
        /*0058*/ 	.short	0x0380
        /*005a*/ 	.short	0x0010


	//----- nvinfo : EIATTR_SW_WAR
	.align		4
.L_89:
        /*005c*/ 	.byte	0x04, 0x36
        /*005e*/ 	.short	(.L_91 - .L_90)
.L_90:
        /*0060*/ 	.word	0x00000008
.L_91:


//--------------------- .nv.info._Z15CalBinHistogramPiPKii --------------------------
	.section	.nv.info._Z15CalBinHistogramPiPKii,"",@"SHT_CUDA_INFO"
	.sectionflags	@""
	.align	4


	//----- nvinfo : EIATTR_CUDA_API_VERSION
	.align		4
        /*0000*/ 	.byte	0x04, 0x37
        /*0002*/ 	.short	(.L_93 - .L_92)
.L_92:
        /*0004*/ 	.word	0x00000082


	//----- nvinfo : EIATTR_KPARAM_INFO
	.align		4
.L_93:
        /*0008*/ 	.byte	0x04, 0x17
        /*000a*/ 	.short	(.L_95 - .L_94)
.L_94:
        /*000c*/ 	.word	0x00000000
        /*0010*/ 	.short	0x0002
        /*0012*/ 	.short	0x0010
        /*0014*/ 	.byte	0x00, 0xf0, 0x11, 0x00


	//----- nvinfo : EIATTR_KPARAM_INFO
	.align		4
.L_95:
        /*0018*/ 	.byte	0x04, 0x17
        /*001a*/ 	.short	(.L_97 - .L_96)
.L_96:
        /*001c*/ 	.word	0x00000000
        /*0020*/ 	.short	0x0001
        /*0022*/ 	.short	0x0008
        /*0024*/ 	.byte	0x00, 0xf5, 0x21, 0x00


	//----- nvinfo : EIATTR_KPARAM_INFO
	.align		4
.L_97:
        /*0028*/ 	.byte	0x04, 0x17
        /*002a*/ 	.short	(.L_99 - .L_98)
.L_98:
        /*002c*/ 	.word	0x00000000
        /*0030*/ 	.short	0x0000
        /*0032*/ 	.short	0x0000
        /*0034*/ 	.byte	0x00, 0xf5, 0x21, 0x00


	//----- nvinfo : EIATTR_SPARSE_MMA_MASK
	.align		4
.L_99:
        /*0038*/ 	.byte	0x03, 0x50
        /*003a*/ 	.short	0x0000


	//----- nvinfo : EIATTR_MAXREG_COUNT
	.align		4
        /*003c*/ 	.byte	0x03, 0x1b
        /*003e*/ 	.short	0x00ff


	//----- nvinfo : EIATTR_MERCURY_ISA_VERSION
	.align		4
        /*0040*/ 	.byte	0x03, 0x5f
        /*0042*/ 	.short	0x0101


	//----- nvinfo : EIATTR_VRC_CTA_INIT_COUNT
	.align		4
        /*0044*/ 	.byte	0x02, 0x4a
	.zero		1
	.zero		1


	//----- nvinfo : EIATTR_EXIT_INSTR_OFFSETS
	.align		4
        /*0048*/ 	.byte	0x04, 0x1c
        /*004a*/ 	.short	(.L_101 - .L_100)


	//   ....[0]....
.L_100:
        /*004c*/ 	.word	0x00000060


	//   ....[1]....
        /*0050*/ 	.word	0x000002d0


	//----- nvinfo : EIATTR_CBANK_PARAM_SIZE
	.align		4
.L_101:
        /*0054*/ 	.byte	0x03, 0x19
        /*0056*/ 	.short	0x0014


	//----- nvinfo : EIATTR_PARAM_CBANK
	.align		4
        /*0058*/ 	.byte	0x04, 0x0a
        /*005a*/ 	.short	(.L_103 - .L_102)
	.align		4
.L_102:
        /*005c*/ 	.word	index@(.nv.constant0._Z15CalBinHistogramPiPKii)
        /*0060*/ 	.short	0x0380
        /*0062*/ 	.short	0x0014


	//----- nvinfo : EIATTR_SW_WAR
	.align		4
.L_103:
        /*0064*/ 	.byte	0x04, 0x36
        /*0066*/ 	.short	(.L_105 - .L_104)
.L_104:
        /*0068*/ 	.word	0x00000008
.L_105:


//--------------------- .nv.callgraph             --------------------------
	.section	.nv.callgraph,"",@"SHT_CUDA_CALLGRAPH"
	.align	4
	.sectionentsize	8
	.align		4
        /*0000*/ 	.word	0x00000000
	.align		4
        /*0004*/ 	.word	0xffffffff
	.align		4
        /*0008*/ 	.word	0x00000000
	.align		4
        /*000c*/ 	.word	0xfffffffe
	.align		4
        /*0010*/ 	.word	0x00000000
	.align		4
        /*0014*/ 	.word	0xfffffffd
	.align		4
        /*0018*/ 	.word	0x00000000
	.align		4
        /*001c*/ 	.word	0xfffffffc


//--------------------- .text._Z12CalSortArrayPiPKiS1_S1_i --------------------------
	.section	.text._Z12CalSortArrayPiPKiS1_S1_i,"ax",@progbits
	.align	128
        .global         _Z12CalSortArrayPiPKiS1_S1_i
        .type           _Z12CalSortArrayPiPKiS1_S1_i,@function
        .size           _Z12CalSortArrayPiPKiS1_S1_i,(.L_x_13 - _Z12CalSortArrayPiPKiS1_S1_i)
        .other          _Z12CalSortArrayPiPKiS1_S1_i,@"STO_CUDA_ENTRY STV_DEFAULT"
_Z12CalSortArrayPiPKiS1_S1_i:
.text._Z12CalSortArrayPiPKiS1_S1_i:
[----:B------:R-:W-:Y:S01]  /*0000*/  LDC R1, c[0x0][0x37c] ;  /* 0x0000df00ff017b82 */ /* 0x000fe20000000800 */
[----:B------:R-:W0:Y:S01]  /*0010*/  S2R R2, SR_CTAID.X ;  /* 0x0000000000027919 */ /* 0x000e220000002500 */
[----:B------:R-:W0:Y:S01]  /*0020*/  LDCU UR4, c[0x0][0x360] ;  /* 0x00006c00ff0477ac */ /* 0x000e220008000800 */
[----:B------:R-:W0:Y:S02]  /*0030*/  S2R R3, SR_TID.X ;  /* 0x0000000000037919 */ /* 0x000e240000002100 */
[----:B0-----:R-:W-:-:S05]  /*0040*/  IMAD R3, R2, UR4, R3 ;  /* 0x0000000402037c24 */ /* 0x001fca000f8e0203 */
[----:B------:R-:W-:-:S13]  /*0050*/  ISETP.GT.AND P0, PT, R3, 0x7ffff, PT ;  /* 0x0007ffff0300780c */ /* 0x000fda0003f04270 */
[----:B------:R-:W-:Y:S05]  /*0060*/  @P0 EXIT ;  /* 0x000000000000094d */ /* 0x000fea0003800000 */
[----:B------:R-:W0:Y:S01]  /*0070*/  LDC.64 R4, c[0x0][0x388] ;  /* 0x0000e200ff047b82 */ /* 0x000e220000000a00 */
[----:B------:R-:W1:Y:S07]  /*0080*/  LDCU.64 UR4, c[0x0][0x358] ;  /* 0x00006b00ff0477ac */ /* 0x000e6e0008000a00 */
[----:B------:R-:W2:Y:S01]  /*0090*/  LDC R11, c[0x0][0x3a0] ;  /* 0x0000e800ff0b7b82 */ /* 0x000ea20000000800 */
[----:B0-----:R-:W-:-:S05]  /*00a0*/  IMAD.WIDE R4, R3, 0x4, R4 ;  /* 0x0000000403047825 */ /* 0x001fca00078e0204 */
[----:B-1----:R-:W3:Y:S01]  /*00b0*/  LDG.E R0, desc[UR4][R4.64] ;  /* 0x0000000404007981 */ /* 0x002ee2000c1e1900 */
[----:B------:R-:W0:Y:S01]  /*00c0*/  LDCU UR6, c[0x0][0x370] ;  /* 0x00006e00ff0677ac */ /* 0x000e220008000800 */
[----:B--2---:R-:W-:-:S04]  /*00d0*/  IABS R9, R11 ;  /* 0x0000000b00097213 */ /* 0x004fc80000000000 */
[----:B------:R-:W1:Y:S08]  /*00e0*/  I2F.RP R8, R9 ;  /* 0x0000000900087306 */ /* 0x000e700000209400 */
[----:B-1----:R-:W1:Y:S02]  /*00f0*/  MUFU.RCP R8, R8 ;  /* 0x0000000800087308 */ /* 0x002e640000001000 */
[----:B-1----:R-:W-:-:S06]  /*0100*/  IADD3 R6, PT, PT, R8, 0xffffffe, RZ ;  /* 0x0ffffffe08067810 */ /* 0x002fcc0007ffe0ff */
[----:B------:R1:W2:Y:S02]  /*0110*/  F2I.FTZ.U32.TRUNC.NTZ R7, R6 ;  /* 0x0000000600077305 */ /* 0x0002a4000021f000 */
[----:B-1----:R-:W-:Y:S02]  /*0120*/  HFMA2 R6, -RZ, RZ, 0, 0 ;  /* 0x00000000ff067431 */ /* 0x002fe400000001ff */
[----:B--2---:R-:W-:-:S04]  /*0130*/  IMAD.MOV R10, RZ, RZ, -R7 ;  /* 0x000000ffff0a7224 */ /* 0x004fc800078e0a07 */
[----:B------:R-:W-:-:S04]  /*0140*/  IMAD R13, R10, R9, RZ ;  /* 0x000000090a0d7224 */ /* 0x000fc800078e02ff */
[----:B------:R-:W-:Y:S01]  /*0150*/  IMAD.HI.U32 R7, R7, R13, R6 ;  /* 0x0000000d07077227 */ /* 0x000fe200078e0006 */
[----:B---3--:R-:W-:-:S05]  /*0160*/  IABS R4, R0 ;  /* 0x0000000000047213 */ /* 0x008fca0000000000 */
[----:B------:R-:W-:-:S04]  /*0170*/  IMAD.HI.U32 R7, R7, R4, RZ ;  /* 0x0000000407077227 */ /* 0x000fc800078e00ff */
[----:B------:R-:W-:-:S04]  /*0180*/  IMAD.MOV R5, RZ, RZ, -R7 ;  /* 0x000000ffff057224 */ /* 0x000fc800078e0a07 */
[----:B------:R-:W-:-:S05]  /*0190*/  IMAD R4, R9, R5, R4 ;  /* 0x0000000509047224 */ /* 0x000fca00078e0204 */
[----:B------:R-:W-:-:S13]  /*01a0*/  ISETP.GT.U32.AND P2, PT, R9, R4, PT ;  /* 0x000000040900720c */ /* 0x000fda0003f44070 */
[-C--:B------:R-:W-:Y:S01]  /*01b0*/  @!P2 IADD3 R4, PT, PT, R4, -R9.reuse, RZ ;  /* 0x800000090404a210 */ /* 0x080fe20007ffe0ff */
[----:B------:R-:W-:Y:S01]  /*01c0*/  @!P2 VIADD R7, R7, 0x1 ;  /* 0x000000010707a836 */ /* 0x000fe20000000000 */
[----:B------:R-:W-:Y:S02]  /*01d0*/  ISETP.NE.AND P2, PT, R11, RZ, PT ;  /* 0x000000ff0b00720c */ /* 0x000fe40003f45270 */
[----:B------:R-:W-:Y:S02]  /*01e0*/  ISETP.GE.U32.AND P0, PT, R4, R9, PT ;  /* 0x000000090400720c */ /* 0x000fe40003f06070 */
[----:B------:R-:W-:-:S04]  /*01f0*/  LOP3.LUT R4, R0, R11, RZ, 0x3c, !PT ;  /* 0x0000000b00047212 */ /* 0x000fc800078e3cff */
[----:B------:R-:W-:Y:S02]  /*0200*/  ISETP.GE.AND P1, PT, R4, RZ, PT ;  /* 0x000000ff0400720c */ /* 0x000fe40003f26270 */
[----:B------:R-:W1:Y:S05]  /*0210*/  LDC.64 R4, c[0x0][0x398] ;  /* 0x0000e600ff047b82 */ /* 0x000e6a0000000a00 */
[----:B------:R-:W-:-:S05]  /*0220*/  @P0 IADD3 R7, PT, PT, R7, 0x1, RZ ;  /* 0x0000000107070810 */ /* 0x000fca0007ffe0ff */
[----:B------:R-:W-:Y:S02]  /*0230*/  IMAD.MOV.U32 R8, RZ, RZ, R7 ;  /* 0x000000ffff087224 */ /* 0x000fe400078e0007 */
[----:B------:R-:W2:Y:S03]  /*0240*/  LDC.64 R6, c[0x0][0x390] ;  /* 0x0000e400ff067b82 */ /* 0x000ea60000000a00 */
[----:B------:R-:W-:Y:S02]  /*0250*/  @!P1 IADD3 R8, PT, PT, -R8, RZ, RZ ;  /* 0x000000ff08089210 */ /* 0x000fe40007ffe1ff */
[----:B------:R-:W-:-:S05]  /*0260*/  @!P2 LOP3.LUT R8, RZ, R11, RZ, 0x33, !PT ;  /* 0x0000000bff08a212 */ /* 0x000fca00078e33ff */
[----:B------:R-:W-:-:S04]  /*0270*/  IMAD.HI R9, R8, 0x66666667, RZ ;  /* 0x6666666708097827 */ /* 0x000fc800078e02ff */
[----:B-1----:R-:W-:Y:S01]  /*0280*/  IMAD.WIDE R4, R3, 0x4, R4 ;  /* 0x0000000403047825 */ /* 0x002fe200078e0204 */
[----:B------:R-:W-:-:S04]  /*0290*/  SHF.R.U32.HI R10, RZ, 0x1f, R9 ;  /* 0x0000001fff0a7819 */ /* 0x000fc80000011609 */
[----:B------:R-:W-:Y:S01]  /*02a0*/  LEA.HI.SX32 R9, R9, R10, 0x1e ;  /* 0x0000000a09097211 */ /* 0x000fe200078ff2ff */
[----:B------:R-:W3:Y:S04]  /*02b0*/  LDG.E R5, desc[UR4][R4.64] ;  /* 0x0000000404057981 */ /* 0x000ee8000c1e1900 */
[----:B------:R-:W-:-:S04]  /*02c0*/  IMAD R9, R9, -0xa, R8 ;  /* 0xfffffff609097824 */ /* 0x000fc800078e0208 */
[----:B0-----:R-:W-:-:S04]  /*02d0*/  IMAD R9, R9, UR6, R2 ;  /* 0x0000000609097c24 */ /* 0x001fc8000f8e0202 */
[----:B--2---:R-:W-:Y:S02]  /*02e0*/  IMAD.WIDE.U32 R2, R9, 0x4, R6 ;  /* 0x0000000409027825 */ /* 0x004fe400078e0006 */
[----:B------:R-:W0:Y:S04]  /*02f0*/  LDC.64 R6, c[0x0][0x380] ;  /* 0x0000e000ff067b82 */ /* 0x000e280000000a00 */
[----:B------:R-:W3:Y:S02]  /*0300*/  LDG.E R2, desc[UR4][R2.64] ;  /* 0x0000000402027981 */ /* 0x000ee4000c1e1900 */
[----:B---3--:R-:W-:-:S05]  /*0310*/  IADD3 R9, PT, PT, R2, R5, RZ ;  /* 0x0000000502097210 */ /* 0x008fca0007ffe0ff */
[----:B0-----:R-:W-:-:S05]  /*0320*/  IMAD.WIDE R6, R9, 0x4, R6 ;  /* 0x0000000409067825 */ /* 0x001fca00078e0206 */
[----:B------:R-:W-:Y:S01]  /*0330*/  STG.E desc[UR4][R6.64], R0 ;  /* 0x0000000006007986 */ /* 0x000fe2000c101904 */
[----:B------:R-:W-:Y:S05]  /*0340*/  EXIT ;  /* 0x000000000000794d */ /* 0x000fea0003800000 */
.L_x_0:
[----:B------:R-:W-:-:S00]  /*0350*/  BRA `(.L_x_0) ;  /* 0xfffffffc00fc7947 */ /* 0x000fc0000383ffff */
[----:B------:R-:W-:-:S00]  /*0360*/  NOP ;  /* 0x0000000000007918 */ /* 0x000fc00000000000 */
        /* <DEDUP_REMOVED lines=9> */
.L_x_13:


//--------------------- .text._Z9CalOffsetPiS_    --------------------------
	.section	.text._Z9CalOffsetPiS_,"ax",@progbits
	.align	128
        .global         _Z9CalOffsetPiS_
        .type           _Z9CalOffsetPiS_,@function
        .size           _Z9CalOffsetPiS_,(.L_x_14 - _Z9CalOffsetPiS_)
        .other          _Z9CalOffsetPiS_,@"STO_CUDA_ENTRY STV_DEFAULT"
_Z9CalOffsetPiS_:
.text._Z9CalOffsetPiS_:
[----:B------:R-:W-:Y:S01]  /*0000*/  LDC R1, c[0x0][0x37c] ;  /* 0x0000df00ff017b82 */ /* 0x000fe20000000800 */
[----:B------:R-:W0:Y:S07]  /*0010*/  S2R R9, SR_TID.X ;  /* 0x0000000000097919 */ /* 0x000e2e0000002100 */
[----:B------:R-:W1:Y:S01]  /*0020*/  S2UR UR4, SR_CTAID.X ;  /* 0x00000000000479c3 */ /* 0x000e620000002500 */
[----:B------:R-:W1:Y:S02]  /*0030*/  LDCU UR7, c[0x0][0x360] ;  /* 0x00006c00ff0777ac */ /* 0x000e640008000800 */
[----:B-1----:R-:W-:-:S06]  /*0040*/  UIMAD UR4, UR7, UR4, URZ ;  /* 0x00000004070472a4 */ /* 0x002fcc000f8e02ff */
[----:B0-----:R-:W-:-:S05]  /*0050*/  VIADD R9, R9, UR4 ;  /* 0x0000000409097c36 */ /* 0x001fca0008000000 */
[----:B------:R-:W-:-:S13]  /*0060*/  ISETP.GT.AND P0, PT, R9, 0x7ffff, PT ;  /* 0x0007ffff0900780c */ /* 0x000fda0003f04270 */
[----:B------:R-:W-:Y:S05]  /*0070*/  @P0 EXIT ;  /* 0x000000000000094d */ /* 0x000fea0003800000 */
[----:B------:R-:W0:Y:S01]  /*0080*/  LDC.64 R2, c[0x0][0x388] ;  /* 0x0000e200ff027b82 */ /* 0x000e220000000a00 */
[----:B------:R-:W1:Y:S01]  /*0090*/  LDCU.64 UR8, c[0x0][0x358] ;  /* 0x00006b00ff0877ac */ /* 0x000e620008000a00 */
[----:B0-----:R-:W-:-:S05]  /*00a0*/  IMAD.WIDE R2, R9, 0x4, R2 ;  /* 0x0000000409027825 */ /* 0x001fca00078e0202 */
[----:B-1----:R0:W5:Y:S01]  /*00b0*/  LDG.E R0, desc[UR8][R2.64] ;  /* 0x0000000802007981 */ /* 0x002162000c1e1900 */
[----:B------:R-:W-:-:S09]  /*00c0*/  UISETP.GE.U32.AND UP0, UPT, UR7, 0x2, UPT ;  /* 0x000000020700788c */ /* 0x000fd2000bf06070 */
[----:B0-----:R-:W-:Y:S05]  /*00d0*/  BRA.U !UP0, `(.L_x_1) ;  /* 0x0000000108487547 */ /* 0x001fea000b800000 */
[----:B------:R-:W0:Y:S01]  /*00e0*/  LDC.64 R6, c[0x0][0x388] ;  /* 0x0000e200ff067b82 */ /* 0x000e220000000a00 */
[----:B-----5:R-:W-:Y:S01]  /*00f0*/  IMAD.MOV.U32 R11, RZ, RZ, R0 ;  /* 0x000000ffff0b7224 */ /* 0x020fe200078e0000 */
[----:B------:R-:W-:-:S06]  /*0100*/  UMOV UR5, 0x1 ;  /* 0x0000000100057882 */ /* 0x000fcc0000000000 */
.L_x_4:
[----:B------:R-:W-:Y:S01]  /*0110*/  UIADD3 UR6, UPT, UPT, UR4, UR5, URZ ;  /* 0x0000000504067290 */ /* 0x000fe2000fffe0ff */
[----:B------:R-:W-:Y:S05]  /*0120*/  BSSY.RECONVERGENT B0, `(.L_x_2) ;  /* 0x0000007000007945 */ /* 0x000fea0003800200 */
[----:B------:R-:W-:-:S13]  /*0130*/  ISETP.GE.U32.AND P0, PT, R9, UR6, PT ;  /* 0x0000000609007c0c */ /* 0x000fda000bf06070 */
[----:B-1----:R-:W-:Y:S05]  /*0140*/  @!P0 BRA `(.L_x_3) ;  /* 0x0000000000108947 */ /* 0x002fea0003800000 */
[----:B------:R-:W-:-:S05]  /*0150*/  IADD3 R5, PT, PT, R9, -UR5, RZ ;  /* 0x8000000509057c10 */ /* 0x000fca000fffe0ff */
[----:B0-----:R-:W-:-:S06]  /*0160*/  IMAD.WIDE R4, R5, 0x4, R6 ;  /* 0x0000000405047825 */ /* 0x001fcc00078e0206 */
[----:B------:R-:W2:Y:S02]  /*0170*/  LDG.E R4, desc[UR8][R4.64] ;  /* 0x0000000804047981 */ /* 0x000ea4000c1e1900 */
[----:B--2---:R-:W-:-:S07]  /*0180*/  IADD3 R11, PT, PT, R11, R4, RZ ;  /* 0x000000040b0b7210 */ /* 0x004fce0007ffe0ff */
.L_x_3:
[----:B------:R-:W-:Y:S05]  /*0190*/  BSYNC.RECONVERGENT B0 ;  /* 0x0000000000007941 */ /* 0x000fea0003800200 */
.L_x_2:
[----:B------:R-:W-:Y:S01]  /*01a0*/  BAR.SYNC.DEFER_BLOCKING 0x0 ;  /* 0x0000000000007b1d */ /* 0x000fe20000010000 */
[----:B------:R-:W-:-:S04]  /*01b0*/  USHF.L.U32 UR5, UR5, 0x1, URZ ;  /* 0x0000000105057899 */ /* 0x000fc800080006ff */
[----:B------:R-:W-:Y:S01]  /*01c0*/  UISETP.GE.U32.AND UP0, UPT, UR5, UR7, UPT ;  /* 0x000000070500728c */ /* 0x000fe2000bf06070 */
[----:B------:R1:W-:Y:S02]  /*01d0*/  STG.E desc[UR8][R2.64], R11 ;  /* 0x0000000b02007986 */ /* 0x0003e4000c101908 */
[----:B------:R-:W-:Y:S06]  /*01e0*/  BAR.SYNC.DEFER_BLOCKING 0x0 ;  /* 0x0000000000007b1d */ /* 0x000fec0000010000 */
[----:B------:R-:W-:Y:S05]  /*01f0*/  BRA.U !UP0, `(.L_x_4) ;  /* 0xfffffffd08c47547 */ /* 0x000fea000b83ffff */
.L_x_1:
[----:B-----5:R-:W-:-:S13]  /*0200*/  ISETP.NE.AND P0, PT, R0, RZ, PT ;  /* 0x000000ff0000720c */ /* 0x020fda0003f05270 */
[----:B------:R-:W-:Y:S05]  /*0210*/  @!P0 EXIT ;  /* 0x000000000000894d */ /* 0x000fea0003800000 */
[----:B------:R-:W2:Y:S01]  /*0220*/  LDC.64 R4, c[0x0][0x380] ;  /* 0x0000e000ff047b82 */ /* 0x000ea20000000a00 */
[----:B-1----:R-:W3:Y:S01]  /*0230*/  LDG.E R3, desc[UR8][R2.64] ;  /* 0x0000000802037981 */ /* 0x002ee2000c1e1900 */
[----:B--2---:R-:W-:-:S05]  /*0240*/  IMAD.WIDE R4, R9, 0x4, R4 ;  /* 0x0000000409047825 */ /* 0x004fca00078e0204 */
[----:B0-----:R-:W3:Y:S02]  /*0250*/  LDG.E R6, desc[UR8][R4.64] ;  /* 0x0000000804067981 */ /* 0x001ee4000c1e1900 */
[----:B---3--:R-:W-:-:S05]  /*0260*/  IADD3 R7, PT, PT, R6, R3, -R0 ;  /* 0x0000000306077210 */ /* 0x008fca0007ffe800 */
[----:B------:R-:W-:Y:S01]  /*0270*/  STG.E desc[UR8][R4.64], R7 ;  /* 0x0000000704007986 */ /* 0x000fe2000c101908 */
[----:B------:R-:W-:Y:S05]  /*0280*/  EXIT ;  /* 0x000000000000794d */ /* 0x000fea0003800000 */
.L_x_5:
        /* <DEDUP_REMOVED lines=15> */
.L_x_14:


//--------------------- .text._Z12CalScanArrayPiPKiii --------------------------
	.section	.text._Z12CalScanArrayPiPKiii,"ax",@progbits
	.align	128
        .global         _Z12CalScanArrayPiPKiii
        .type           _Z12CalScanArrayPiPKiii,@function
        .size           _Z12CalScanArrayPiPKiii,(.L_x_15 - _Z12CalScanArrayPiPKiii)
        .other          _Z12CalScanArrayPiPKiii,@"STO_CUDA_ENTRY STV_DEFAULT"
_Z12CalScanArrayPiPKiii:
.text._Z12CalScanArrayPiPKiii:
        /* <DEDUP_REMOVED lines=8> */
[----:B------:R-:W1:Y:S01]  /*0080*/  LDCU.64 UR4, c[0x0][0x358] ;  /* 0x00006b00ff0477ac */ /* 0x000e620008000a00 */
[----:B------:R-:W2:Y:S06]  /*0090*/  LDCU UR6, c[0x0][0x394] ;  /* 0x00007280ff0677ac */ /* 0x000eac0008000800 */
[----:B------:R-:W3:Y:S01]  /*00a0*/  LDC R7, c[0x0][0x390] ;  /* 0x0000e400ff077b82 */ /* 0x000ee20000000800 */
[----:B0-----:R-:W-:-:S06]  /*00b0*/  IMAD.WIDE R2, R0, 0x4, R2 ;  /* 0x0000000400027825 */ /* 0x001fcc00078e0202 */
[----:B-1----:R-:W4:Y:S01]  /*00c0*/  LDG.E R2, desc[UR4][R2.64] ;  /* 0x0000000402027981 */ /* 0x002f22000c1e1900 */
[----:B---3--:R-:W-:-:S04]  /*00d0*/  IABS R8, R7 ;  /* 0x0000000700087213 */ /* 0x008fc80000000000 */
[----:B------:R-:W0:Y:S08]  /*00e0*/  I2F.RP R6, R8 ;  /* 0x0000000800067306 */ /* 0x000e300000209400 */
[----:B0-----:R-:W0:Y:S02]  /*00f0*/  MUFU.RCP R6, R6 ;  /* 0x0000000600067308 */ /* 0x001e240000001000 */
[----:B0-----:R-:W-:-:S06]  /*0100*/  VIADD R4, R6, 0xffffffe ;  /* 0x0ffffffe06047836 */ /* 0x001fcc0000000000 */
[----:B------:R0:W1:Y:S02]  /*0110*/  F2I.FTZ.U32.TRUNC.NTZ R5, R4 ;  /* 0x0000000400057305 */ /* 0x000064000021f000 */
[----:B0-----:R-:W-:Y:S01]  /*0120*/  IMAD.MOV.U32 R4, RZ, RZ, RZ ;  /* 0x000000ffff047224 */ /* 0x001fe200078e00ff */
[----:B-1----:R-:W-:-:S05]  /*0130*/  IADD3 R9, PT, PT, RZ, -R5, RZ ;  /* 0x80000005ff097210 */ /* 0x002fca0007ffe0ff */
[----:B------:R-:W-:-:S04]  /*0140*/  IMAD R9, R9, R8, RZ ;  /* 0x0000000809097224 */ /* 0x000fc800078e02ff */
[----:B------:R-:W-:Y:S01]  /*0150*/  IMAD.HI.U32 R5, R5, R9, R4 ;  /* 0x0000000905057227 */ /* 0x000fe200078e0004 */
[----:B----4-:R-:W-:Y:S02]  /*0160*/  IABS R3, R2 ;  /* 0x0000000200037213 */ /* 0x010fe40000000000 */
[----:B------:R-:W-:-:S03]  /*0170*/  LOP3.LUT R2, R2, R7, RZ, 0x3c, !PT ;  /* 0x0000000702027212 */ /* 0x000fc600078e3cff */
[----:B------:R-:W-:Y:S01]  /*0180*/  IMAD.HI.U32 R5, R5, R3, RZ ;  /* 0x0000000305057227 */ /* 0x000fe200078e00ff */
[----:B------:R-:W-:-:S04]  /*0190*/  ISETP.GE.AND P1, PT, R2, RZ, PT ;  /* 0x000000ff0200720c */ /* 0x000fc80003f26270 */
[----:B------:R-:W-:-:S05]  /*01a0*/  IADD3 R6, PT, PT, -R5, RZ, RZ ;  /* 0x000000ff05067210 */ /* 0x000fca0007ffe1ff */
[----:B------:R-:W-:-:S05]  /*01b0*/  IMAD R3, R8, R6, R3 ;  /* 0x0000000608037224 */ /* 0x000fca00078e0203 */
[----:B------:R-:W-:-:S13]  /*01c0*/  ISETP.GT.U32.AND P2, PT, R8, R3, PT ;  /* 0x000000030800720c */ /* 0x000fda0003f44070 */
[----:B------:R-:W-:Y:S01]  /*01d0*/  @!P2 IMAD.IADD R3, R3, 0x1, -R8 ;  /* 0x000000010303a824 */ /* 0x000fe200078e0a08 */
[----:B------:R-:W-:Y:S02]  /*01e0*/  @!P2 IADD3 R5, PT, PT, R5, 0x1, RZ ;  /* 0x000000010505a810 */ /* 0x000fe40007ffe0ff */
[----:B------:R-:W-:Y:S02]  /*01f0*/  ISETP.NE.AND P2, PT, R7, RZ, PT ;  /* 0x000000ff0700720c */ /* 0x000fe40003f45270 */
[----:B------:R-:W-:-:S13]  /*0200*/  ISETP.GE.U32.AND P0, PT, R3, R8, PT ;  /* 0x000000080300720c */ /* 0x000fda0003f06070 */
[----:B------:R-:W-:-:S05]  /*0210*/  @P0 VIADD R5, R5, 0x1 ;  /* 0x0000000105050836 */ /* 0x000fca0000000000 */
[----:B------:R-:W-:Y:S02]  /*0220*/  @!P1 IADD3 R5, PT, PT, -R5, RZ, RZ ;  /* 0x000000ff05059210 */ /* 0x000fe40007ffe1ff */
[----:B------:R-:W-:-:S05]  /*0230*/  @!P2 LOP3.LUT R5, RZ, R7, RZ, 0x33, !PT ;  /* 0x00000007ff05a212 */ /* 0x000fca00078e33ff */
[----:B------:R-:W-:-:S05]  /*0240*/  IMAD.HI R2, R5, 0x66666667, RZ ;  /* 0x6666666705027827 */ /* 0x000fca00078e02ff */
[----:B------:R-:W-:-:S04]  /*0250*/  SHF.R.U32.HI R3, RZ, 0x1f, R2 ;  /* 0x0000001fff037819 */ /* 0x000fc80000011602 */
[----:B------:R-:W-:-:S05]  /*0260*/  LEA.HI.SX32 R2, R2, R3, 0x1e ;  /* 0x0000000302027211 */ /* 0x000fca00078ff2ff */
[----:B------:R-:W-:-:S05]  /*0270*/  IMAD R2, R2, -0xa, R5 ;  /* 0xfffffff602027824 */ /* 0x000fca00078e0205 */
[----:B--2---:R-:W-:-:S13]  /*0280*/  ISETP.NE.AND P0, PT, R2, UR6, PT ;  /* 0x0000000602007c0c */ /* 0x004fda000bf05270 */
[----:B------:R-:W0:Y:S01]  /*0290*/  @!P0 LDC.64 R2, c[0x0][0x380] ;  /* 0x0000e000ff028b82 */ /* 0x000e220000000a00 */
[----:B------:R-:W-:Y:S02]  /*02a0*/  @!P0 IMAD.MOV.U32 R5, RZ, RZ, 0x1 ;  /* 0x00000001ff058424 */ /* 0x000fe400078e00ff */
[----:B0-----:R-:W-:-:S05]  /*02b0*/  @!P0 IMAD.WIDE R2, R0, 0x4, R2 ;  /* 0x0000000400028825 */ /* 0x001fca00078e0202 */
[----:B------:R0:W-:Y:S01]  /*02c0*/  @!P0 STG.E desc[UR4][R2.64], R5 ;  /* 0x0000000502008986 */ /* 0x0001e2000c101904 */
[----:B------:R-:W-:Y:S05]  /*02d0*/  @!P0 EXIT ;  /* 0x000000000000894d */ /* 0x000fea0003800000 */
[----:B0-----:R-:W0:Y:S02]  /*02e0*/  LDC.64 R2, c[0x0][0x380] ;  /* 0x0000e000ff027b82 */ /* 0x001e240000000a00 */
[----:B0-----:R-:W-:-:S05]  /*02f0*/  IMAD.WIDE R2, R0, 0x4, R2 ;  /* 0x0000000400027825 */ /* 0x001fca00078e0202 */
[----:B------:R-:W-:Y:S01]  /*0300*/  STG.E desc[UR4][R2.64], RZ ;  /* 0x000000ff02007986 */ /* 0x000fe2000c101904 */
[----:B------:R-:W-:Y:S05]  /*0310*/  EXIT ;  /* 0x000000000000794d */ /* 0x000fea0003800000 */
.L_x_6:
        /* <DEDUP_REMOVED lines=14> */
.L_x_15:


//--------------------- .text._Z10CalBinScanPiS_  --------------------------
	.section	.text._Z10CalBinScanPiS_,"ax",@progbits
	.align	128
        .global         _Z10CalBinScanPiS_
        .type           _Z10CalBinScanPiS_,@function
        .size           _Z10CalBinScanPiS_,(.L_x_16 - _Z10CalBinScanPiS_)
        .other          _Z10CalBinScanPiS_,@"STO_CUDA_ENTRY STV_DEFAULT"
_Z10CalBinScanPiS_:
.text._Z10CalBinScanPiS_:
[----:B------:R-:W-:Y:S01]  /*0000*/  LDC R1, c[0x0][0x37c] ;  /* 0x0000df00ff017b82 */ /* 0x000fe20000000800 */
[----:B------:R-:W0:Y:S07]  /*0010*/  S2R R9, SR_CTAID.X ;  /* 0x0000000000097919 */ /* 0x000e2e0000002500 */
[----:B------:R-:W1:Y:S01]  /*0020*/  LDC.64 R2, c[0x0][0x388] ;  /* 0x0000e200ff027b82 */ /* 0x000e620000000a00 */
[----:B------:R-:W0:Y:S01]  /*0030*/  LDCU UR5, c[0x0][0x360] ;  /* 0x00006c00ff0577ac */ /* 0x000e220008000800 */
[----:B------:R-:W0:Y:S01]  /*0040*/  S2R R0, SR_TID.X ;  /* 0x0000000000007919 */ /* 0x000e220000002100 */
[----:B------:R-:W2:Y:S01]  /*0050*/  LDCU.64 UR6, c[0x0][0x358] ;  /* 0x00006b00ff0677ac */ /* 0x000ea20008000a00 */
[----:B0-----:R-:W-:-:S04]  /*0060*/  IMAD R9, R9, UR5, R0 ;  /* 0x0000000509097c24 */ /* 0x001fc8000f8e0200 */
[----:B-1----:R-:W-:-:S05]  /*0070*/  IMAD.WIDE R2, R9, 0x4, R2 ;  /* 0x0000000409027825 */ /* 0x002fca00078e0202 */
[----:B--2---:R-:W2:Y:S01]  /*0080*/  LDG.E R0, desc[UR6][R2.64] ;  /* 0x0000000602007981 */ /* 0x004ea2000c1e1900 */
[----:B------:R-:W-:Y:S01]  /*0090*/  UISETP.GE.U32.AND UP0, UPT, UR5, 0x2, UPT ;  /* 0x000000020500788c */ /* 0x000fe2000bf06070 */
[----:B--2---:R-:W-:-:S08]  /*00a0*/  MOV R5, R0 ;  /* 0x0000000000057202 */ /* 0x004fd00000000f00 */
[----:B------:R-:W-:Y:S05]  /*00b0*/  BRA.U !UP0, `(.L_x_7) ;  /* 0x0000000108487547 */ /* 0x000fea000b800000 */
[----:B------:R-:W0:Y:S01]  /*00c0*/  LDC.64 R6, c[0x0][0x388] ;  /* 0x0000e200ff067b82 */ /* 0x000e220000000a00 */
[----:B------:R-:W-:Y:S01]  /*00d0*/  MOV R11, R0 ;  /* 0x00000000000b7202 */ /* 0x000fe20000000f00 */
[----:B------:R-:W-:-:S06]  /*00e0*/  UMOV UR4, 0x1 ;  /* 0x0000000100047882 */ /* 0x000fcc0000000000 */
.L_x_10:
[----:B------:R-:W-:Y:S01]  /*00f0*/  ISETP.GE.AND P0, PT, R9, UR4, PT ;  /* 0x0000000409007c0c */ /* 0x000fe2000bf06270 */
[----:B------:R-:W-:-:S12]  /*0100*/  BSSY.RECONVERGENT B0, `(.L_x_8) ;  /* 0x0000006000007945 */ /* 0x000fd80003800200 */
[----:B-1----:R-:W-:Y:S05]  /*0110*/  @!P0 BRA `(.L_x_9) ;  /* 0x0000000000108947 */ /* 0x002fea0003800000 */
[----:B------:R-:W-:-:S05]  /*0120*/  IADD3 R5, PT, PT, R9, -UR4, RZ ;  /* 0x8000000409057c10 */ /* 0x000fca000fffe0ff */
[----:B0-----:R-:W-:-:S06]  /*0130*/  IMAD.WIDE R4, R5, 0x4, R6 ;  /* 0x0000000405047825 */ /* 0x001fcc00078e0206 */
[----:B------:R-:W2:Y:S02]  /*0140*/  LDG.E R4, desc[UR6][R4.64] ;  /* 0x0000000604047981 */ /* 0x000ea4000c1e1900 */
[----:B--2---:R-:W-:-:S07]  /*0150*/  IADD3 R11, PT, PT, R11, R4, RZ ;  /* 0x000000040b0b7210 */ /* 0x004fce0007ffe0ff */
.L_x_9:
[----:B------:R-:W-:Y:S05]  /*0160*/  BSYNC.RECONVERGENT B0 ;  /* 0x0000000000007941 */ /* 0x000fea0003800200 */
.L_x_8:
[----:B------:R-:W-:Y:S01]  /*0170*/  BAR.SYNC.DEFER_BLOCKING 0x0 ;  /* 0x0000000000007b1d */ /* 0x000fe20000010000 */
[----:B------:R-:W-:-:S04]  /*0180*/  USHF.L.U32 UR4, UR4, 0x1, URZ ;  /* 0x0000000104047899 */ /* 0x000fc800080006ff */
[----:B------:R-:W-:Y:S01]  /*0190*/  UISETP.GE.U32.AND UP0, UPT, UR4, UR5, UPT ;  /* 0x000000050400728c */ /* 0x000fe2000bf06070 */
[----:B------:R1:W-:Y:S02]  /*01a0*/  STG.E desc[UR6][R2.64], R11 ;  /* 0x0000000b02007986 */ /* 0x0003e4000c101906 */
[----:B------:R-:W-:Y:S06]  /*01b0*/  BAR.SYNC.DEFER_BLOCKING 0x0 ;  /* 0x0000000000007b1d */ /* 0x000fec0000010000 */
[----:B------:R-:W-:Y:S05]  /*01c0*/  BRA.U !UP0, `(.L_x_10) ;  /* 0xfffffffd08c87547 */ /* 0x000fea000b83ffff */
[----:B------:R2:W5:Y:S02]  /*01d0*/  LDG.E R5, desc[UR6][R2.64] ;  /* 0x0000000602057981 */ /* 0x000564000c1e1900 */
.L_x_7:
[----:B-12---:R-:W1:Y:S01]  /*01e0*/  LDC.64 R2, c[0x0][0x380] ;  /* 0x0000e000ff027b82 */ /* 0x006e620000000a00 */
[----:B-----5:R-:W-:Y:S01]  /*01f0*/  IADD3 R5, PT, PT, -R0, R5, RZ ;  /* 0x0000000500057210 */ /* 0x020fe20007ffe1ff */
[----:B-1----:R-:W-:-:S05]  /*0200*/  IMAD.WIDE R2, R9, 0x4, R2 ;  /* 0x0000000409027825 */ /* 0x002fca00078e0202 */
[----:B------:R-:W-:Y:S01]  /*0210*/  STG.E desc[UR6][R2.64], R5 ;  /* 0x0000000502007986 */ /* 0x000fe2000c101906 */
[----:B------:R-:W-:Y:S05]  /*0220*/  EXIT ;  /* 0x000000000000794d */ /* 0x000fea0003800000 */
.L_x_11:
        /* <DEDUP_REMOVED lines=13> */
.L_x_16:


//--------------------- .text._Z15CalBinHistogramPiPKii --------------------------
	.section	.text._Z15CalBinHistogramPiPKii,"ax",@progbits
	.align	128
        .global         _Z15CalBinHistogramPiPKii
        .type           _Z15CalBinHistogramPiPKii,@function
        .size           _Z15CalBinHistogramPiPKii,(.L_x_17 - _Z15CalBinHistogramPiPKii)
        .other          _Z15CalBinHistogramPiPKii,@"STO_CUDA_ENTRY STV_DEFAULT"
_Z15CalBinHistogramPiPKii:
.text._Z15CalBinHistogramPiPKii:
        /* <DEDUP_REMOVED lines=10> */
[----:B0-----:R-:W-:-:S06]  /*00a0*/  IMAD.WIDE R2, R5, 0x4, R2 ;  /* 0x0000000405027825 */ /* 0x001fcc00078e0202 */
[----:B-1----:R-:W3:Y:S01]  /*00b0*/  LDG.E R2, desc[UR4][R2.64] ;  /* 0x0000000402027981 */ /* 0x002ee2000c1e1900 */
[----:B------:R-:W0:Y:S01]  /*00c0*/  LDCU UR6, c[0x0][0x370] ;  /* 0x00006e00ff0677ac */ /* 0x000e220008000800 */
[----:B--2---:R-:W-:-:S04]  /*00d0*/  IABS R8, R7 ;  /* 0x0000000700087213 */ /* 0x004fc80000000000 */
[----:B------:R-:W1:Y:S08]  /*00e0*/  I2F.RP R6, R8 ;  /* 0x0000000800067306 */ /* 0x000e700000209400 */
[----:B-1----:R-:W1:Y:S02]  /*00f0*/  MUFU.RCP R6, R6 ;  /* 0x0000000600067308 */ /* 0x002e640000001000 */
[----:B-1----:R-:W-:-:S06]  /*0100*/  VIADD R4, R6, 0xffffffe ;  /* 0x0ffffffe06047836 */ /* 0x002fcc0000000000 */
[----:B------:R1:W2:Y:S02]  /*0110*/  F2I.FTZ.U32.TRUNC.NTZ R5, R4 ;  /* 0x0000000400057305 */ /* 0x0002a4000021f000 */
[----:B-1----:R-:W-:Y:S01]  /*0120*/  IMAD.MOV.U32 R4, RZ, RZ, RZ ;  /* 0x000000ffff047224 */ /* 0x002fe200078e00ff */
[----:B--2---:R-:W-:-:S05]  /*0130*/  IADD3 R9, PT, PT, RZ, -R5, RZ ;  /* 0x80000005ff097210 */ /* 0x004fca0007ffe0ff */
[----:B------:R-:W-:-:S04]  /*0140*/  IMAD R9, R9, R8, RZ ;  /* 0x0000000809097224 */ /* 0x000fc800078e02ff */
[----:B------:R-:W-:Y:S01]  /*0150*/  IMAD.HI.U32 R5, R5, R9, R4 ;  /* 0x0000000905057227 */ /* 0x000fe200078e0004 */
[----:B---3--:R-:W-:Y:S02]  /*0160*/  IABS R3, R2 ;  /* 0x0000000200037213 */ /* 0x008fe40000000000 */
        /* <DEDUP_REMOVED lines=9> */
[----:B------:R-:W-:Y:S02]  /*0200*/  ISETP.GE.U32.AND P0, PT, R3, R8, PT ;  /* 0x000000080300720c */ /* 0x000fe40003f06070 */
[----:B------:R-:W1:Y:S11]  /*0210*/  LDC.64 R2, c[0x0][0x380] ;  /* 0x0000e000ff027b82 */ /* 0x000e760000000a00 */
[----:B------:R-:W-:-:S05]  /*0220*/  @P0 VIADD R5, R5, 0x1 ;  /* 0x0000000105050836 */ /* 0x000fca0000000000 */
[----:B------:R-:W-:Y:S02]  /*0230*/  @!P1 IADD3 R5, PT, PT, -R5, RZ, RZ ;  /* 0x000000ff05059210 */ /* 0x000fe40007ffe1ff */
[----:B------:R-:W-:-:S05]  /*0240*/  @!P2 LOP3.LUT R5, RZ, R7, RZ, 0x33, !PT ;  /* 0x00000007ff05a212 */ /* 0x000fca00078e33ff */
[----:B------:R-:W-:-:S05]  /*0250*/  IMAD.HI R4, R5, 0x66666667, RZ ;  /* 0x6666666705047827 */ /* 0x000fca00078e02ff */
[----:B------:R-:W-:-:S04]  /*0260*/  SHF.R.U32.HI R7, RZ, 0x1f, R4 ;  /* 0x0000001fff077819 */ /* 0x000fc80000011604 */
[----:B------:R-:W-:Y:S01]  /*0270*/  LEA.HI.SX32 R4, R4, R7, 0x1e ;  /* 0x0000000704047211 */ /* 0x000fe200078ff2ff */
[----:B------:R-:W-:-:S04]  /*0280*/  IMAD.MOV.U32 R7, RZ, RZ, 0x1 ;  /* 0x00000001ff077424 */ /* 0x000fc800078e00ff */
[----:B------:R-:W-:-:S04]  /*0290*/  IMAD R5, R4, -0xa, R5 ;  /* 0xfffffff604057824 */ /* 0x000fc800078e0205 */
[----:B0-----:R-:W-:-:S04]  /*02a0*/  IMAD R5, R5, UR6, R0 ;  /* 0x0000000605057c24 */ /* 0x001fc8000f8e0200 */
[----:B-1----:R-:W-:-:S05]  /*02b0*/  IMAD.WIDE.U32 R2, R5, 0x4, R2 ;  /* 0x0000000405027825 */ /* 0x002fca00078e0002 */
[----:B------:R-:W-:Y:S01]  /*02c0*/  REDG.E.ADD.STRONG.GPU desc[UR4][R2.64], R7 ;  /* 0x000000070200798e */ /* 0x000fe2000c12e104 */
[----:B------:R-:W-:Y:S05]  /*02d0*/  EXIT ;  /* 0x000000000000794d */ /* 0x000fea0003800000 */
.L_x_12:
        /* <DEDUP_REMOVED lines=10> */
.L_x_17:


//--------------------- .nv.shared.reserved.0     --------------------------
	.section	.nv.shared.reserved.0,"aw",@nobits
	.weak		__nv_reservedSMEM_offset_0_alias
	.size		__nv_reservedSMEM_offset_0_alias, 0, 64
	.other		__nv_reservedSMEM_offset_0_alias,@"STO_CUDA_RESERVED_SHARED STV_DEFAULT"
__nv_reservedSMEM_offset_0_alias:
	.zero		0
	.zero		64


//--------------------- .nv.constant0._Z12CalSortArrayPiPKiS1_S1_i --------------------------
	.section	.nv.constant0._Z12CalSortArrayPiPKiS1_S1_i,"a",@progbits
	.sectionflags	@""
	.align	4
.nv.constant0._Z12CalSortArrayPiPKiS1_S1_i:
	.zero		932


//--------------------- .nv.constant0._Z9CalOffsetPiS_ --------------------------
	.section	.nv.constant0._Z9CalOffsetPiS_,"a",@progbits
	.sectionflags	@""
	.align	4
.nv.constant0._Z9CalOffsetPiS_:
	.zero		912


//--------------------- .nv.constant0._Z12CalScanArrayPiPKiii --------------------------
	.section	.nv.constant0._Z12CalScanArrayPiPKiii,"a",@progbits
	.sectionflags	@""
	.align	4
.nv.constant0._Z12CalScanArrayPiPKiii:
	.zero		920


//--------------------- .nv.constant0._Z10CalBinScanPiS_ --------------------------
	.section	.nv.constant0._Z10CalBinScanPiS_,"a",@progbits
	.sectionflags	@""
	.align	4
.nv.constant0._Z10CalBinScanPiS_:
	.zero		912


//--------------------- .nv.constant0._Z15CalBinHistogramPiPKii --------------------------
	.section	.nv.constant0._Z15CalBinHistogramPiPKii,"a",@progbits
	.sectionflags	@""
	.align	4
.nv.constant0._Z15CalBinHistogramPiPKii:
	.zero		916


//--------------------- SYMBOLS --------------------------

	.type		.nv.reservedSmem.offset0,@object
	.size		.nv.reservedSmem.offset0,0x4
